//
// Generated by NVIDIA NVVM Compiler
//
// Compiler Build ID: CL-36424714
// Cuda compilation tools, release 13.0, V13.0.88
// Based on NVVM 20.0.0
//

.version 9.0
.target sm_100
.address_size 64

	// .globl	kernmulRSymm2Dxy

.visible .entry kernmulRSymm2Dxy(
	.param .u64 .ptr .align 1 kernmulRSymm2Dxy_param_0,
	.param .u64 .ptr .align 1 kernmulRSymm2Dxy_param_1,
	.param .u64 .ptr .align 1 kernmulRSymm2Dxy_param_2,
	.param .u64 .ptr .align 1 kernmulRSymm2Dxy_param_3,
	.param .u64 .ptr .align 1 kernmulRSymm2Dxy_param_4,
	.param .u32 kernmulRSymm2Dxy_param_5,
	.param .u32 kernmulRSymm2Dxy_param_6
)
{
	.reg .pred 	%p<5>;
	.reg .b32 	%r<16>;
	.reg .b32 	%f<26>;
	.reg .b64 	%rd<22>;

	ld.param.u64 	%rd6, [kernmulRSymm2Dxy_param_0];
	ld.param.u64 	%rd7, [kernmulRSymm2Dxy_param_1];
	ld.param.u64 	%rd8, [kernmulRSymm2Dxy_param_2];
	ld.param.u64 	%rd9, [kernmulRSymm2Dxy_param_3];
	ld.param.u64 	%rd10, [kernmulRSymm2Dxy_param_4];
	ld.param.u32 	%r5, [kernmulRSymm2Dxy_param_5];
	ld.param.u32 	%r6, [kernmulRSymm2Dxy_param_6];
	cvta.to.global.u64 	%rd1, %rd10;
	cvta.to.global.u64 	%rd2, %rd8;
	cvta.to.global.u64 	%rd3, %rd9;
	mov.u32 	%r7, %ctaid.y;
	mov.u32 	%r8, %ntid.y;
	mov.u32 	%r9, %tid.y;
	mad.lo.s32 	%r1, %r7, %r8, %r9;
	mov.u32 	%r10, %ctaid.x;
	mov.u32 	%r11, %ntid.x;
	mov.u32 	%r12, %tid.x;
	mad.lo.s32 	%r2, %r10, %r11, %r12;
	setp.le.s32 	%p1, %r6, %r1;
	setp.ge.s32 	%p2, %r2, %r5;
	or.pred  	%p3, %p2, %p1;
	@%p3 bra 	$L__BB0_5;
	cvta.to.global.u64 	%rd11, %rd7;
	cvta.to.global.u64 	%rd12, %rd6;
	mad.lo.s32 	%r3, %r6, %r1, %r2;
	sub.s32 	%r13, %r6, %r1;
	mad.lo.s32 	%r4, %r13, %r5, %r2;
	shl.b32 	%r14, %r3, 1;
	mul.wide.s32 	%rd13, %r14, 4;
	add.s64 	%rd4, %rd11, %rd13;
	ld.global.f32 	%f1, [%rd4];
	ld.global.f32 	%f2, [%rd4+4];
	add.s64 	%rd5, %rd12, %rd13;
	ld.global.f32 	%f3, [%rd5];
	ld.global.f32 	%f4, [%rd5+4];
	shr.u32 	%r15, %r6, 1;
	setp.gt.u32 	%p4, %r1, %r15;
	@%p4 bra 	$L__BB0_3;
	mul.wide.s32 	%rd14, %r3, 4;
	add.s64 	%rd15, %rd3, %rd14;
	ld.global.nc.f32 	%f23, [%rd15];
	add.s64 	%rd16, %rd2, %rd14;
	ld.global.nc.f32 	%f24, [%rd16];
	add.s64 	%rd17, %rd1, %rd14;
	ld.global.nc.f32 	%f25, [%rd17];
	bra.uni 	$L__BB0_4;
$L__BB0_3:
	mul.wide.s32 	%rd18, %r4, 4;
	add.s64 	%rd19, %rd3, %rd18;
	ld.global.nc.f32 	%f23, [%rd19];
	add.s64 	%rd20, %rd2, %rd18;
	ld.global.nc.f32 	%f24, [%rd20];
	add.s64 	%rd21, %rd1, %rd18;
	ld.global.nc.f32 	%f14, [%rd21];
	neg.f32 	%f25, %f14;
$L__BB0_4:
	mul.f32 	%f15, %f1, %f25;
	fma.rn.f32 	%f16, %f3, %f24, %f15;
	st.global.f32 	[%rd5], %f16;
	mul.f32 	%f17, %f2, %f25;
	fma.rn.f32 	%f18, %f4, %f24, %f17;
	st.global.f32 	[%rd5+4], %f18;
	mul.f32 	%f19, %f3, %f25;
	fma.rn.f32 	%f20, %f1, %f23, %f19;
	st.global.f32 	[%rd4], %f20;
	mul.f32 	%f21, %f4, %f25;
	fma.rn.f32 	%f22, %f2, %f23, %f21;
	st.global.f32 	[%rd4+4], %f22;
$L__BB0_5:
	ret;

}


// ===== COMPILED SASS (sm_100) =====

	.target	sm_100

	.elftype	@"ET_EXEC"


//--------------------- .note.nv.tkinfo           --------------------------
	.section	.note.nv.tkinfo,"",@"SHT_NOTE"
	.sectionflags	@"SHF_NOTE_NV_TKINFO"
	.tkinfo
        /*0018*/ 	.word	0x00000002
        /*0030*/ 	.string	""
        /*0030*/ 	.string	"ptxas"
        /*0030*/ 	.string	"Cuda compilation tools, release 13.0, V13.0.88"
        /*0030*/ 	.string	"Build cuda_13.0.r13.0/compiler.36424714_0"
        /*0030*/ 	.string	"-arch sm_100 -m 64 "



//--------------------- .note.nv.cuinfo           --------------------------
	.section	.note.nv.cuinfo,"",@"SHT_NOTE"
	.sectionflags	@"SHF_NOTE_NV_CUINFO"
        /*0018*/ 	.short	0x0002
        /*001a*/ 	.short	0x0064
        /*001c*/ 	.short	0x0082
	.zero		2


//--------------------- .nv.info                  --------------------------
	.section	.nv.info,"",@"SHT_CUDA_INFO"
	.align	4


	//----- nvinfo : EIATTR_REGCOUNT
	.align		4
        /*0000*/ 	.byte	0x04, 0x2f
        /*0002*/ 	.short	(.L_1 - .L_0)
	.align		4
.L_0:
        /*0004*/ 	.word	index@(kernmulRSymm2Dxy)
        /*0008*/ 	.word	0x0000001a


	//----- nvinfo : EIATTR_FRAME_SIZE
	.align		4
.L_1:
        /*000c*/ 	.byte	0x04, 0x11
        /*000e*/ 	.short	(.L_3 - .L_2)
	.align		4
.L_2:
        /*0010*/ 	.word	index@(kernmulRSymm2Dxy)
        /*0014*/ 	.word	0x00000000


	//----- nvinfo : EIATTR_MIN_STACK_SIZE
	.align		4
.L_3:
        /*0018*/ 	.byte	0x04, 0x12
        /*001a*/ 	.short	(.L_5 - .L_4)
	.align		4
.L_4:
        /*001c*/ 	.word	index@(kernmulRSymm2Dxy)
        /*0020*/ 	.word	0x00000000
.L_5:


//--------------------- .nv.compat                --------------------------
	.section	.nv.compat,"",@"SHT_CUDA_COMPAT_INFO"
	.align	4
        /*0000*/ 	.byte	0x02, 0x09, 0x00, 0x00, 0x02, 0x02, 0x01, 0x00, 0x02, 0x05, 0x05, 0x00, 0x03, 0x07, 0x01, 0x01
        /*0010*/ 	.byte	0x02, 0x03, 0x00, 0x00, 0x02, 0x06, 0x01, 0x00, 0x04, 0x0b, 0x08, 0x00, 0x09, 0x00, 0x00, 0x00
        /*0020*/ 	.byte	0x00, 0x00, 0x00, 0x00


//--------------------- .nv.info.kernmulRSymm2Dxy --------------------------
	.section	.nv.info.kernmulRSymm2Dxy,"",@"SHT_CUDA_INFO"
	.sectionflags	@""
	.align	4


	//----- nvinfo : EIATTR_CUDA_API_VERSION
	.align		4
        /*0000*/ 	.byte	0x04, 0x37
        /*0002*/ 	.short	(.L_7 - .L_6)
.L_6:
        /*0004*/ 	.word	0x00000082


	//----- nvinfo : EIATTR_KPARAM_INFO
	.align		4
.L_7:
        /*0008*/ 	.byte	0x04, 0x17
        /*000a*/ 	.short	(.L_9 - .L_8)
.L_8:
        /*000c*/ 	.word	0x00000000
        /*0010*/ 	.short	0x0006
        /*0012*/ 	.short	0x002c
        /*0014*/ 	.byte	0x00, 0xf0, 0x11, 0x00


	//----- nvinfo : EIATTR_KPARAM_INFO
	.align		4
.L_9:
        /*0018*/ 	.byte	0x04, 0x17
        /*001a*/ 	.short	(.L_11 - .L_10)
.L_10:
        /*001c*/ 	.word	0x00000000
        /*0020*/ 	.short	0x0005
        /*0022*/ 	.short	0x0028
        /*0024*/ 	.byte	0x00, 0xf0, 0x11, 0x00


	//----- nvinfo : EIATTR_KPARAM_INFO
	.align		4
.L_11:
        /*0028*/ 	.byte	0x04, 0x17
        /*002a*/ 	.short	(.L_13 - .L_12)
.L_12:
        /*002c*/ 	.word	0x00000000
        /*0030*/ 	.short	0x0004
        /*0032*/ 	.short	0x0020
        /*0034*/ 	.byte	0x00, 0xf5, 0x21, 0x00


	//----- nvinfo : EIATTR_KPARAM_INFO
	.align		4
.L_13:
        /*0038*/ 	.byte	0x04, 0x17
        /*003a*/ 	.short	(.L_15 - .L_14)
.L_14:
        /*003c*/ 	.word	0x00000000
        /*0040*/ 	.short	0x0003
        /*0042*/ 	.short	0x0018
        /*0044*/ 	.byte	0x00, 0xf5, 0x21, 0x00


	//----- nvinfo : EIATTR_KPARAM_INFO
	.align		4
.L_15:
        /*0048*/ 	.byte	0x04, 0x17
        /*004a*/ 	.short	(.L_17 - .L_16)
.L_16:
        /*004c*/ 	.word	0x00000000
        /*0050*/ 	.short	0x0002
        /*0052*/ 	.short	0x0010
        /*0054*/ 	.byte	0x00, 0xf5, 0x21, 0x00


	//----- nvinfo : EIATTR_KPARAM_INFO
	.align		4
.L_17:
        /*0058*/ 	.byte	0x04, 0x17
        /*005a*/ 	.short	(.L_19 - .L_18)
.L_18:
        /*005c*/ 	.word	0x00000000
        /*0060*/ 	.short	0x0001
        /*0062*/ 	.short	0x0008
        /*0064*/ 	.byte	0x00, 0xf5, 0x21, 0x00


	//----- nvinfo : EIATTR_KPARAM_INFO
	.align		4
.L_19:
        /*0068*/ 	.byte	0x04, 0x17
        /*006a*/ 	.short	(.L_21 - .L_20)
.L_20:
        /*006c*/ 	.word	0x00000000
        /*0070*/ 	.short	0x0000
        /*0072*/ 	.short	0x0000
        /*0074*/ 	.byte	0x00, 0xf5, 0x21, 0x00


	//----- nvinfo : EIATTR_SPARSE_MMA_MASK
	.align		4
.L_21:
        /*0078*/ 	.byte	0x03, 0x50
        /*007a*/ 	.short	0x0000


	//----- nvinfo : EIATTR_MAXREG_COUNT
	.align		4
        /*007c*/ 	.byte	0x03, 0x1b
        /*007e*/ 	.short	0x00ff


	//----- nvinfo : EIATTR_MERCURY_ISA_VERSION
	.align		4
        /*0080*/ 	.byte	0x03, 0x5f
        /*0082*/ 	.short	0x0101


	//----- nvinfo : EIATTR_VRC_CTA_INIT_COUNT
	.align		4
        /*0084*/ 	.byte	0x02, 0x4a
	.zero		1
	.zero		1


	//----- nvinfo : EIATTR_EXIT_INSTR_OFFSETS
	.align		4
        /*0088*/ 	.byte	0x04, 0x1c
        /*008a*/ 	.short	(.L_23 - .L_22)


	//   ....[0]....
.L_22:
        /*008c*/ 	.word	0x000000c0


	//   ....[1]....
        /*0090*/ 	.word	0x00000380


	//----- nvinfo : EIATTR_CBANK_PARAM_SIZE
	.align		4
.L_23:
        /*0094*/ 	.byte	0x03, 0x19
        /*0096*/ 	.short	0x0030


	//----- nvinfo : EIATTR_PARAM_CBANK
	.align		4
        /*0098*/ 	.byte	0x04, 0x0a
        /*009a*/ 	.short	(.L_25 - .L_24)
	.align		4
.L_24:
        /*009c*/ 	.word	index@(.nv.constant0.kernmulRSymm2Dxy)
        /*00a0*/ 	.short	0x0380
        /*00a2*/ 	.short	0x0030


	//----- nvinfo : EIATTR_SW_WAR
	.align		4
.L_25:
        /*00a4*/ 	.byte	0x04, 0x36
        /*00a6*/ 	.short	(.L_27 - .L_26)
.L_26:
        /*00a8*/ 	.word	0x00000008
.L_27:


//--------------------- .nv.callgraph             --------------------------
	.section	.nv.callgraph,"",@"SHT_CUDA_CALLGRAPH"
	.align	4
	.sectionentsize	8
	.align		4
        /*0000*/ 	.word	0x00000000
	.align		4
        /*0004*/ 	.word	0xffffffff
	.align		4
        /*0008*/ 	.word	0x00000000
	.align		4
        /*000c*/ 	.word	0xfffffffe
	.align		4
        /*0010*/ 	.word	0x00000000
	.align		4
        /*0014*/ 	.word	0xfffffffd
	.align		4
        /*0018*/ 	.word	0x00000000
	.align		4
        /*001c*/ 	.word	0xfffffffc


//--------------------- .text.kernmulRSymm2Dxy    --------------------------
	.section	.text.kernmulRSymm2Dxy,"ax",@progbits
	.align	128
        .global         kernmulRSymm2Dxy
        .type           kernmulRSymm2Dxy,@function
        .size           kernmulRSymm2Dxy,(.L_x_1 - kernmulRSymm2Dxy)
        .other          kernmulRSymm2Dxy,@"STO_CUDA_ENTRY STV_DEFAULT"
kernmulRSymm2Dxy:
.text.kernmulRSymm2Dxy:
[----:B------:R-:W-:Y:S01]  /*0000*/  LDC R1, c[0x0][0x37c] ;  /* 0x0000df00ff017b82 */ /* 0x000fe20000000800 */
[----:B------:R-:W0:Y:S07]  /*0010*/  S2R R0, SR_TID.Y ;  /* 0x0000000000007919 */ /* 0x000e2e0000002200 */
[----:B------:R-:W0:Y:S01]  /*0020*/  S2UR UR4, SR_CTAID.Y ;  /* 0x00000000000479c3 */ /* 0x000e220000002600 */
[----:B------:R-:W1:Y:S01]  /*0030*/  LDCU.64 UR8, c[0x0][0x3a8] ;  /* 0x00007500ff0877ac */ /* 0x000e620008000a00 */
[----:B------:R-:W2:Y:S06]  /*0040*/  S2R R3, SR_TID.X ;  /* 0x0000000000037919 */ /* 0x000eac0000002100 */
[----:B------:R-:W0:Y:S08]  /*0050*/  LDC R11, c[0x0][0x364] ;  /* 0x0000d900ff0b7b82 */ /* 0x000e300000000800 */
[----:B------:R-:W2:Y:S08]  /*0060*/  S2UR UR5, SR_CTAID.X ;  /* 0x00000000000579c3 */ /* 0x000eb00000002500 */
[----:B------:R-:W2:Y:S01]  /*0070*/  LDC R16, c[0x0][0x360] ;  /* 0x0000d800ff107b82 */ /* 0x000ea20000000800 */
[----:B0-----:R-:W-:-:S05]  /*0080*/  IMAD R11, R11, UR4, R0 ;  /* 0x000000040b0b7c24 */ /* 0x001fca000f8e0200 */
[----:B-1----:R-:W-:Y:S01]  /*0090*/  ISETP.GE.AND P0, PT, R11, UR9, PT ;  /* 0x000000090b007c0c */ /* 0x002fe2000bf06270 */
[----:B--2---:R-:W-:-:S05]  /*00a0*/  IMAD R16, R16, UR5, R3 ;  /* 0x0000000510107c24 */ /* 0x004fca000f8e0203 */
[----:B------:R-:W-:-:S13]  /*00b0*/  ISETP.GE.OR P0, PT, R16, UR8, P0 ;  /* 0x0000000810007c0c */ /* 0x000fda0008706670 */
[----:B------:R-:W-:Y:S05]  /*00c0*/  @P0 EXIT ;  /* 0x000000000000094d */ /* 0x000fea0003800000 */
[----:B------:R-:W0:Y:S01]  /*00d0*/  LDC.64 R4, c[0x0][0x390] ;  /* 0x0000e400ff047b82 */ /* 0x000e220000000a00 */
[----:B------:R-:W-:Y:S02]  /*00e0*/  USHF.R.U32.HI UR4, URZ, 0x1, UR9 ;  /* 0x00000001ff047899 */ /* 0x000fe40008011609 */
[C---:B------:R-:W-:Y:S01]  /*00f0*/  IMAD R21, R11.reuse, UR9, R16 ;  /* 0x000000090b157c24 */ /* 0x040fe2000f8e0210 */
[----:B------:R-:W1:Y:S03]  /*0100*/  LDCU.64 UR6, c[0x0][0x358] ;  /* 0x00006b00ff0677ac */ /* 0x000e660008000a00 */
[----:B------:R-:W-:Y:S01]  /*0110*/  ISETP.GT.U32.AND P0, PT, R11, UR4, PT ;  /* 0x000000040b007c0c */ /* 0x000fe2000bf04070 */
[----:B------:R-:W2:Y:S08]  /*0120*/  LDC.64 R2, c[0x0][0x398] ;  /* 0x0000e600ff027b82 */ /* 0x000eb00000000a00 */
[----:B------:R-:W3:Y:S04]  /*0130*/  LDC.64 R18, c[0x0][0x3a0] ;  /* 0x0000e800ff127b82 */ /* 0x000ee80000000a00 */
[----:B0-----:R-:W-:-:S04]  /*0140*/  @!P0 IMAD.WIDE R14, R21, 0x4, R4 ;  /* 0x00000004150e8825 */ /* 0x001fc800078e0204 */
[----:B------:R-:W0:Y:S01]  /*0150*/  LDC.64 R8, c[0x0][0x388] ;  /* 0x0000e200ff087b82 */ /* 0x000e220000000a00 */
[----:B-1----:R-:W4:Y:S01]  /*0160*/  @!P0 LDG.E.CONSTANT R0, desc[UR6][R14.64] ;  /* 0x000000060e008981 */ /* 0x002f22000c1e9900 */
[----:B--2---:R-:W-:-:S06]  /*0170*/  @!P0 IMAD.WIDE R12, R21, 0x4, R2 ;  /* 0x00000004150c8825 */ /* 0x004fcc00078e0202 */
[----:B------:R-:W1:Y:S01]  /*0180*/  LDC.64 R6, c[0x0][0x380] ;  /* 0x0000e000ff067b82 */ /* 0x000e620000000a00 */
[----:B------:R-:W2:Y:S01]  /*0190*/  @!P0 LDG.E.CONSTANT R10, desc[UR6][R12.64] ;  /* 0x000000060c0a8981 */ /* 0x000ea2000c1e9900 */
[----:B------:R-:W-:-:S05]  /*01a0*/  IADD3 R11, PT, PT, -R11, UR9, RZ ;  /* 0x000000090b0b7c10 */ /* 0x000fca000fffe1ff */
[----:B------:R-:W-:Y:S02]  /*01b0*/  IMAD R23, R11, UR8, R16 ;  /* 0x000000080b177c24 */ /* 0x000fe4000f8e0210 */
[C---:B---3--:R-:W-:Y:S01]  /*01c0*/  @!P0 IMAD.WIDE R16, R21.reuse, 0x4, R18 ;  /* 0x0000000415108825 */ /* 0x048fe200078e0212 */
[----:B------:R-:W-:-:S03]  /*01d0*/  SHF.L.U32 R21, R21, 0x1, RZ ;  /* 0x0000000115157819 */ /* 0x000fc600000006ff */
[----:B------:R-:W-:Y:S01]  /*01e0*/  @P0 IMAD.WIDE R18, R23, 0x4, R18 ;  /* 0x0000000417120825 */ /* 0x000fe200078e0212 */
[----:B------:R-:W3:Y:S03]  /*01f0*/  @!P0 LDG.E.CONSTANT R11, desc[UR6][R16.64] ;  /* 0x00000006100b8981 */ /* 0x000ee6000c1e9900 */
[C---:B0-----:R-:W-:Y:S02]  /*0200*/  IMAD.WIDE R8, R21.reuse, 0x4, R8 ;  /* 0x0000000415087825 */ /* 0x041fe400078e0208 */
[----:B------:R-:W5:Y:S02]  /*0210*/  @P0 LDG.E.CONSTANT R18, desc[UR6][R18.64] ;  /* 0x0000000612120981 */ /* 0x000f64000c1e9900 */
[----:B-1----:R-:W-:Y:S02]  /*0220*/  IMAD.WIDE R6, R21, 0x4, R6 ;  /* 0x0000000415067825 */ /* 0x002fe400078e0206 */
[----:B------:R-:W3:Y:S02]  /*0230*/  LDG.E R12, desc[UR6][R8.64] ;  /* 0x00000006080c7981 */ /* 0x000ee4000c1e1900 */
[----:B------:R-:W-:-:S02]  /*0240*/  @P0 IMAD.WIDE R4, R23, 0x4, R4 ;  /* 0x0000000417040825 */ /* 0x000fc400078e0204 */
[----:B------:R-:W4:Y:S02]  /*0250*/  LDG.E R13, desc[UR6][R8.64+0x4] ;  /* 0x00000406080d7981 */ /* 0x000f24000c1e1900 */
[----:B------:R-:W-:Y:S02]  /*0260*/  @P0 IMAD.WIDE R2, R23, 0x4, R2 ;  /* 0x0000000417020825 */ /* 0x000fe400078e0202 */
[----:B------:R-:W2:Y:S04]  /*0270*/  LDG.E R14, desc[UR6][R6.64] ;  /* 0x00000006060e7981 */ /* 0x000ea8000c1e1900 */
[----:B------:R-:W2:Y:S04]  /*0280*/  LDG.E R15, desc[UR6][R6.64+0x4] ;  /* 0x00000406060f7981 */ /* 0x000ea8000c1e1900 */
[----:B------:R-:W2:Y:S04]  /*0290*/  @P0 LDG.E.CONSTANT R0, desc[UR6][R4.64] ;  /* 0x0000000604000981 */ /* 0x000ea8000c1e9900 */
[----:B------:R-:W2:Y:S01]  /*02a0*/  @P0 LDG.E.CONSTANT R10, desc[UR6][R2.64] ;  /* 0x00000006020a0981 */ /* 0x000ea2000c1e9900 */
[----:B-----5:R-:W-:-:S04]  /*02b0*/  @P0 FADD R11, -R18, -RZ ;  /* 0x800000ff120b0221 */ /* 0x020fc80000000100 */
[-C--:B---3--:R-:W-:Y:S01]  /*02c0*/  FMUL R17, R12, R11.reuse ;  /* 0x0000000b0c117220 */ /* 0x088fe20000400000 */
[-C--:B----4-:R-:W-:Y:S01]  /*02d0*/  FMUL R16, R13, R11.reuse ;  /* 0x0000000b0d107220 */ /* 0x090fe20000400000 */
[CC--:B--2---:R-:W-:Y:S01]  /*02e0*/  FMUL R19, R14.reuse, R11.reuse ;  /* 0x0000000b0e137220 */ /* 0x0c4fe20000400000 */
[C---:B------:R-:W-:Y:S01]  /*02f0*/  FMUL R18, R15.reuse, R11 ;  /* 0x0000000b0f127220 */ /* 0x040fe20000400000 */
[-C--:B------:R-:W-:Y:S01]  /*0300*/  FFMA R17, R14, R0.reuse, R17 ;  /* 0x000000000e117223 */ /* 0x080fe20000000011 */
[----:B------:R-:W-:Y:S01]  /*0310*/  FFMA R15, R15, R0, R16 ;  /* 0x000000000f0f7223 */ /* 0x000fe20000000010 */
[-C--:B------:R-:W-:Y:S01]  /*0320*/  FFMA R19, R12, R10.reuse, R19 ;  /* 0x0000000a0c137223 */ /* 0x080fe20000000013 */
[----:B------:R-:W-:Y:S02]  /*0330*/  FFMA R13, R13, R10, R18 ;  /* 0x0000000a0d0d7223 */ /* 0x000fe40000000012 */
[----:B------:R-:W-:Y:S04]  /*0340*/  STG.E desc[UR6][R6.64], R17 ;  /* 0x0000001106007986 */ /* 0x000fe8000c101906 */
[----:B------:R-:W-:Y:S04]  /*0350*/  STG.E desc[UR6][R6.64+0x4], R15 ;  /* 0x0000040f06007986 */ /* 0x000fe8000c101906 */
[----:B------:R-:W-:Y:S04]  /*0360*/  STG.E desc[UR6][R8.64], R19 ;  /* 0x0000001308007986 */ /* 0x000fe8000c101906 */
[----:B------:R-:W-:Y:S01]  /*0370*/  STG.E desc[UR6][R8.64+0x4], R13 ;  /* 0x0000040d08007986 */ /* 0x000fe2000c101906 */
[----:B------:R-:W-:Y:S05]  /*0380*/  EXIT ;  /* 0x000000000000794d */ /* 0x000fea0003800000 */
.L_x_0:
[----:B------:R-:W-:-:S00]  /*0390*/  BRA `(.L_x_0) ;  /* 0xfffffffc00fc7947 */ /* 0x000fc0000383ffff */
[----:B------:R-:W-:-:S00]  /*03a0*/  NOP ;  /* 0x0000000000007918 */ /* 0x000fc00000000000 */
        /* <DEDUP_REMOVED lines=13> */
.L_x_1:


//--------------------- .nv.shared.reserved.0     --------------------------
	.section	.nv.shared.reserved.0,"aw",@nobits
	.weak		__nv_reservedSMEM_offset_0_alias
	.size		__nv_reservedSMEM_offset_0_alias, 0, 64
	.other		__nv_reservedSMEM_offset_0_alias,@"STO_CUDA_RESERVED_SHARED STV_DEFAULT"
__nv_reservedSMEM_offset_0_alias:
	.zero		0
	.zero		64


//--------------------- .nv.constant0.kernmulRSymm2Dxy --------------------------
	.section	.nv.constant0.kernmulRSymm2Dxy,"a",@progbits
	.sectionflags	@""
	.align	4
.nv.constant0.kernmulRSymm2Dxy:
	.zero		944


//--------------------- SYMBOLS --------------------------

	.type		.nv.reservedSmem.offset0,@object
	.size		.nv.reservedSmem.offset0,0x4
